//
// Generated by NVIDIA NVVM Compiler
//
// Compiler Build ID: CL-36424714
// Cuda compilation tools, release 13.0, V13.0.88
// Based on NVVM 20.0.0
//

.version 9.0
.target sm_100
.address_size 64

	// .globl	_Z9HistogramPcPii
// _ZZ9HistogramPcPiiE8s_result has been demoted

.visible .entry _Z9HistogramPcPii(
	.param .u64 .ptr .align 1 _Z9HistogramPcPii_param_0,
	.param .u64 .ptr .align 1 _Z9HistogramPcPii_param_1,
	.param .u32 _Z9HistogramPcPii_param_2
)
{
	.reg .pred 	%p<5>;
	.reg .b16 	%rs<6>;
	.reg .b32 	%r<21>;
	.reg .b64 	%rd<9>;
	// demoted variable
	.shared .align 4 .b8 _ZZ9HistogramPcPiiE8s_result[28];
	ld.param.u64 	%rd2, [_Z9HistogramPcPii_param_0];
	ld.param.u64 	%rd3, [_Z9HistogramPcPii_param_1];
	ld.param.u32 	%r8, [_Z9HistogramPcPii_param_2];
	mov.u32 	%r9, %ctaid.x;
	mov.u32 	%r1, %ntid.x;
	mov.u32 	%r2, %tid.x;
	mad.lo.s32 	%r20, %r9, %r1, %r2;
	setp.gt.u32 	%p1, %r2, 6;
	shl.b32 	%r10, %r2, 2;
	mov.u32 	%r11, _ZZ9HistogramPcPiiE8s_result;
	add.s32 	%r4, %r11, %r10;
	@%p1 bra 	$L__BB0_2;
	mov.b32 	%r12, 0;
	st.shared.u32 	[%r4], %r12;
$L__BB0_2:
	bar.sync 	0;
	setp.ge.s32 	%p2, %r20, %r8;
	@%p2 bra 	$L__BB0_5;
	mov.u32 	%r13, %nctaid.x;
	mul.lo.s32 	%r5, %r13, %r1;
	cvta.to.global.u64 	%rd1, %rd2;
$L__BB0_4:
	cvt.s64.s32 	%rd4, %r20;
	add.s64 	%rd5, %rd1, %rd4;
	ld.global.s8 	%rs1, [%rd5];
	add.s16 	%rs2, %rs1, -97;
	shr.u16 	%rs3, %rs2, 14;
	add.s16 	%rs4, %rs2, %rs3;
	shr.s16 	%rs5, %rs4, 2;
	mul.wide.s16 	%r14, %rs5, 4;
	add.s32 	%r16, %r11, %r14;
	atom.shared.add.u32 	%r17, [%r16], 1;
	add.s32 	%r20, %r20, %r5;
	setp.lt.s32 	%p3, %r20, %r8;
	@%p3 bra 	$L__BB0_4;
$L__BB0_5:
	setp.gt.u32 	%p4, %r2, 6;
	bar.sync 	0;
	@%p4 bra 	$L__BB0_7;
	cvta.to.global.u64 	%rd6, %rd3;
	mul.wide.u32 	%rd7, %r2, 4;
	add.s64 	%rd8, %rd6, %rd7;
	ld.shared.u32 	%r18, [%r4];
	atom.global.add.u32 	%r19, [%rd8], %r18;
$L__BB0_7:
	ret;

}


// ===== COMPILED SASS (sm_100) =====

	.target	sm_100

	.elftype	@"ET_EXEC"


//--------------------- .note.nv.tkinfo           --------------------------
	.section	.note.nv.tkinfo,"",@"SHT_NOTE"
	.sectionflags	@"SHF_NOTE_NV_TKINFO"
	.tkinfo
        /*0018*/ 	.word	0x00000002
        /*0030*/ 	.string	""
        /*0030*/ 	.string	"ptxas"
        /*0030*/ 	.string	"Cuda compilation tools, release 13.0, V13.0.88"
        /*0030*/ 	.string	"Build cuda_13.0.r13.0/compiler.36424714_0"
        /*0030*/ 	.string	"-arch sm_100 -m 64 "



//--------------------- .note.nv.cuinfo           --------------------------
	.section	.note.nv.cuinfo,"",@"SHT_NOTE"
	.sectionflags	@"SHF_NOTE_NV_CUINFO"
        /*0018*/ 	.short	0x0002
        /*001a*/ 	.short	0x0064
        /*001c*/ 	.short	0x0082
	.zero		2


//--------------------- .nv.info                  --------------------------
	.section	.nv.info,"",@"SHT_CUDA_INFO"
	.align	4


	//----- nvinfo : EIATTR_REGCOUNT
	.align		4
        /*0000*/ 	.byte	0x04, 0x2f
        /*0002*/ 	.short	(.L_1 - .L_0)
	.align		4
.L_0:
        /*0004*/ 	.word	index@(_Z9HistogramPcPii)
        /*0008*/ 	.word	0x0000000b


	//----- nvinfo : EIATTR_FRAME_SIZE
	.align		4
.L_1:
        /*000c*/ 	.byte	0x04, 0x11
        /*000e*/ 	.short	(.L_3 - .L_2)
	.align		4
.L_2:
        /*0010*/ 	.word	index@(_Z9HistogramPcPii)
        /*0014*/ 	.word	0x00000000


	//----- nvinfo : EIATTR_MIN_STACK_SIZE
	.align		4
.L_3:
        /*0018*/ 	.byte	0x04, 0x12
        /*001a*/ 	.short	(.L_5 - .L_4)
	.align		4
.L_4:
        /*001c*/ 	.word	index@(_Z9HistogramPcPii)
        /*0020*/ 	.word	0x00000000
.L_5:


//--------------------- .nv.compat                --------------------------
	.section	.nv.compat,"",@"SHT_CUDA_COMPAT_INFO"
	.align	4
        /*0000*/ 	.byte	0x02, 0x09, 0x00, 0x00, 0x02, 0x02, 0x01, 0x00, 0x02, 0x05, 0x05, 0x00, 0x03, 0x07, 0x01, 0x01
        /*0010*/ 	.byte	0x02, 0x03, 0x00, 0x00, 0x02, 0x06, 0x01, 0x00, 0x04, 0x0b, 0x08, 0x00, 0x09, 0x00, 0x00, 0x00
        /*0020*/ 	.byte	0x00, 0x00, 0x00, 0x00


//--------------------- .nv.info._Z9HistogramPcPii --------------------------
	.section	.nv.info._Z9HistogramPcPii,"",@"SHT_CUDA_INFO"
	.sectionflags	@""
	.align	4


	//----- nvinfo : EIATTR_CUDA_API_VERSION
	.align		4
        /*0000*/ 	.byte	0x04, 0x37
        /*0002*/ 	.short	(.L_7 - .L_6)
.L_6:
        /*0004*/ 	.word	0x00000082


	//----- nvinfo : EIATTR_KPARAM_INFO
	.align		4
.L_7:
        /*0008*/ 	.byte	0x04, 0x17
        /*000a*/ 	.short	(.L_9 - .L_8)
.L_8:
        /*000c*/ 	.word	0x00000000
        /*0010*/ 	.short	0x0002
        /*0012*/ 	.short	0x0010
        /*0014*/ 	.byte	0x00, 0xf0, 0x11, 0x00


	//----- nvinfo : EIATTR_KPARAM_INFO
	.align		4
.L_9:
        /*0018*/ 	.byte	0x04, 0x17
        /*001a*/ 	.short	(.L_11 - .L_10)
.L_10:
        /*001c*/ 	.word	0x00000000
        /*0020*/ 	.short	0x0001
        /*0022*/ 	.short	0x0008
        /*0024*/ 	.byte	0x00, 0xf5, 0x21, 0x00


	//----- nvinfo : EIATTR_KPARAM_INFO
	.align		4
.L_11:
        /*0028*/ 	.byte	0x04, 0x17
        /*002a*/ 	.short	(.L_13 - .L_12)
.L_12:
        /*002c*/ 	.word	0x00000000
        /*0030*/ 	.short	0x0000
        /*0032*/ 	.short	0x0000
        /*0034*/ 	.byte	0x00, 0xf5, 0x21, 0x00


	//----- nvinfo : EIATTR_SPARSE_MMA_MASK
	.align		4
.L_13:
        /*0038*/ 	.byte	0x03, 0x50
        /*003a*/ 	.short	0x0000


	//----- nvinfo : EIATTR_MAXREG_COUNT
	.align		4
        /*003c*/ 	.byte	0x03, 0x1b
        /*003e*/ 	.short	0x00ff


	//----- nvinfo : EIATTR_NUM_BARRIERS
	.align		4
        /*0040*/ 	.byte	0x02, 0x4c
        /*0042*/ 	.byte	0x01
	.zero		1


	//----- nvinfo : EIATTR_MERCURY_ISA_VERSION
	.align		4
        /*0044*/ 	.byte	0x03, 0x5f
        /*0046*/ 	.short	0x0101


	//----- nvinfo : EIATTR_VRC_CTA_INIT_COUNT
	.align		4
        /*0048*/ 	.byte	0x02, 0x4a
	.zero		1
	.zero		1


	//----- nvinfo : EIATTR_EXIT_INSTR_OFFSETS
	.align		4
        /*004c*/ 	.byte	0x04, 0x1c
        /*004e*/ 	.short	(.L_15 - .L_14)


	//   ....[0]....
.L_14:
        /*0050*/ 	.word	0x00000240


	//   ....[1]....
        /*0054*/ 	.word	0x00000290


	//----- nvinfo : EIATTR_CRS_STACK_SIZE
	.align		4
.L_15:
        /*0058*/ 	.byte	0x04, 0x1e
        /*005a*/ 	.short	(.L_17 - .L_16)
.L_16:
        /*005c*/ 	.word	0x00000000


	//----- nvinfo : EIATTR_CBANK_PARAM_SIZE
	.align		4
.L_17:
        /*0060*/ 	.byte	0x03, 0x19
        /*0062*/ 	.short	0x0014


	//----- nvinfo : EIATTR_PARAM_CBANK
	.align		4
        /*0064*/ 	.byte	0x04, 0x0a
        /*0066*/ 	.short	(.L_19 - .L_18)
	.align		4
.L_18:
        /*0068*/ 	.word	index@(.nv.constant0._Z9HistogramPcPii)
        /*006c*/ 	.short	0x0380
        /*006e*/ 	.short	0x0014


	//----- nvinfo : EIATTR_SW_WAR
	.align		4
.L_19:
        /*0070*/ 	.byte	0x04, 0x36
        /*0072*/ 	.short	(.L_21 - .L_20)
.L_20:
        /*0074*/ 	.word	0x00000008
.L_21:


//--------------------- .nv.callgraph             --------------------------
	.section	.nv.callgraph,"",@"SHT_CUDA_CALLGRAPH"
	.align	4
	.sectionentsize	8
	.align		4
        /*0000*/ 	.word	0x00000000
	.align		4
        /*0004*/ 	.word	0xffffffff
	.align		4
        /*0008*/ 	.word	0x00000000
	.align		4
        /*000c*/ 	.word	0xfffffffe
	.align		4
        /*0010*/ 	.word	0x00000000
	.align		4
        /*0014*/ 	.word	0xfffffffd
	.align		4
        /*0018*/ 	.word	0x00000000
	.align		4
        /*001c*/ 	.word	0xfffffffc


//--------------------- .text._Z9HistogramPcPii   --------------------------
	.section	.text._Z9HistogramPcPii,"ax",@progbits
	.align	128
        .global         _Z9HistogramPcPii
        .type           _Z9HistogramPcPii,@function
        .size           _Z9HistogramPcPii,(.L_x_4 - _Z9HistogramPcPii)
        .other          _Z9HistogramPcPii,@"STO_CUDA_ENTRY STV_DEFAULT"
_Z9HistogramPcPii:
.text._Z9HistogramPcPii:
[----:B------:R-:W-:Y:S01]  /*0000*/  LDC R1, c[0x0][0x37c] ;  /* 0x0000df00ff017b82 */ /* 0x000fe20000000800 */
[----:B------:R-:W0:Y:S07]  /*0010*/  S2R R8, SR_TID.X ;  /* 0x0000000000087919 */ /* 0x000e2e0000002100 */
[----:B------:R-:W1:Y:S01]  /*0020*/  S2UR UR6, SR_CTAID.X ;  /* 0x00000000000679c3 */ /* 0x000e620000002500 */
[----:B------:R-:W2:Y:S01]  /*0030*/  LDCU UR8, c[0x0][0x390] ;  /* 0x00007200ff0877ac */ /* 0x000ea20008000800 */
[----:B------:R-:W-:Y:S01]  /*0040*/  BSSY.RECONVERGENT B0, `(.L_x_0) ;  /* 0x000001e000007945 */ /* 0x000fe20003800200 */
[----:B------:R-:W-:Y:S01]  /*0050*/  UMOV UR4, 0x400 ;  /* 0x0000040000047882 */ /* 0x000fe20000000000 */
[----:B------:R-:W3:Y:S04]  /*0060*/  LDCU.64 UR10, c[0x0][0x380] ;  /* 0x00007000ff0a77ac */ /* 0x000ee80008000a00 */
[----:B------:R-:W1:Y:S08]  /*0070*/  LDC R5, c[0x0][0x360] ;  /* 0x0000d800ff057b82 */ /* 0x000e700000000800 */
[----:B------:R-:W4:Y:S01]  /*0080*/  S2UR UR5, SR_CgaCtaId ;  /* 0x00000000000579c3 */ /* 0x000f220000008800 */
[----:B0-----:R-:W-:Y:S01]  /*0090*/  ISETP.GT.U32.AND P0, PT, R8, 0x6, PT ;  /* 0x000000060800780c */ /* 0x001fe20003f04070 */
[----:B-1----:R-:W-:Y:S01]  /*00a0*/  IMAD R4, R5, UR6, R8 ;  /* 0x0000000605047c24 */ /* 0x002fe2000f8e0208 */
[----:B------:R-:W0:Y:S04]  /*00b0*/  LDCU.64 UR6, c[0x0][0x358] ;  /* 0x00006b00ff0677ac */ /* 0x000e280008000a00 */
[----:B--2---:R-:W-:Y:S01]  /*00c0*/  ISETP.GE.AND P1, PT, R4, UR8, PT ;  /* 0x0000000804007c0c */ /* 0x004fe2000bf26270 */
[----:B----4-:R-:W-:-:S06]  /*00d0*/  ULEA UR4, UR5, UR4, 0x18 ;  /* 0x0000000405047291 */ /* 0x010fcc000f8ec0ff */
[----:B------:R-:W-:-:S05]  /*00e0*/  LEA R0, R8, UR4, 0x2 ;  /* 0x0000000408007c11 */ /* 0x000fca000f8e10ff */
[----:B------:R1:W-:Y:S01]  /*00f0*/  @!P0 STS [R0], RZ ;  /* 0x000000ff00008388 */ /* 0x0003e20000000800 */
[----:B------:R-:W-:Y:S06]  /*0100*/  BAR.SYNC.DEFER_BLOCKING 0x0 ;  /* 0x0000000000007b1d */ /* 0x000fec0000010000 */
[----:B0--3--:R-:W-:Y:S05]  /*0110*/  @P1 BRA `(.L_x_1) ;  /* 0x0000000000401947 */ /* 0x009fea0003800000 */
[----:B------:R-:W0:Y:S02]  /*0120*/  LDCU UR5, c[0x0][0x370] ;  /* 0x00006e00ff0577ac */ /* 0x000e240008000800 */
[----:B0-----:R-:W-:-:S07]  /*0130*/  IMAD R5, R5, UR5, RZ ;  /* 0x0000000505057c24 */ /* 0x001fce000f8e02ff */
.L_x_2:
[----:B------:R-:W-:-:S04]  /*0140*/  IADD3 R2, P1, PT, R4, UR10, RZ ;  /* 0x0000000a04027c10 */ /* 0x000fc8000ff3e0ff */
[----:B------:R-:W-:-:S05]  /*0150*/  LEA.HI.X.SX32 R3, R4, UR11, 0x1, P1 ;  /* 0x0000000b04037c11 */ /* 0x000fca00088f0eff */
[----:B------:R-:W2:Y:S01]  /*0160*/  LDG.E.S8 R2, desc[UR6][R2.64] ;  /* 0x0000000602027981 */ /* 0x000ea2000c1e1300 */
[----:B------:R-:W-:-:S05]  /*0170*/  IMAD.IADD R4, R5, 0x1, R4 ;  /* 0x0000000105047824 */ /* 0x000fca00078e0204 */
[----:B------:R-:W-:Y:S01]  /*0180*/  ISETP.GE.AND P1, PT, R4, UR8, PT ;  /* 0x0000000804007c0c */ /* 0x000fe2000bf26270 */
[----:B0-2---:R-:W-:-:S05]  /*0190*/  VIADD R6, R2, 0xffffff9f ;  /* 0xffffff9f02067836 */ /* 0x005fca0000000000 */
[----:B------:R-:W-:-:S04]  /*01a0*/  LOP3.LUT R7, R6, 0xffff, RZ, 0xc0, !PT ;  /* 0x0000ffff06077812 */ /* 0x000fc800078ec0ff */
[----:B------:R-:W-:-:S04]  /*01b0*/  LEA.HI R6, R7, R6, RZ, 0x12 ;  /* 0x0000000607067211 */ /* 0x000fc800078f90ff */
[----:B------:R-:W-:-:S04]  /*01c0*/  PRMT R6, R6, 0x9910, RZ ;  /* 0x0000991006067816 */ /* 0x000fc800000000ff */
[----:B------:R-:W-:-:S04]  /*01d0*/  SHF.R.S32.HI R6, RZ, 0x2, R6 ;  /* 0x00000002ff067819 */ /* 0x000fc80000011406 */
[----:B------:R-:W-:-:S04]  /*01e0*/  PRMT R6, R6, 0x9910, RZ ;  /* 0x0000991006067816 */ /* 0x000fc800000000ff */
[----:B------:R-:W-:-:S05]  /*01f0*/  LEA R6, R6, UR4, 0x2 ;  /* 0x0000000406067c11 */ /* 0x000fca000f8e10ff */
[----:B------:R0:W-:Y:S01]  /*0200*/  ATOMS.POPC.INC.32 RZ, [R6+URZ] ;  /* 0x0000000006ff7f8c */ /* 0x0001e2000d8000ff */
[----:B------:R-:W-:Y:S05]  /*0210*/  @!P1 BRA `(.L_x_2) ;  /* 0xfffffffc00c89947 */ /* 0x000fea000383ffff */
.L_x_1:
[----:B------:R-:W-:Y:S05]  /*0220*/  BSYNC.RECONVERGENT B0 ;  /* 0x0000000000007941 */ /* 0x000fea0003800200 */
.L_x_0:
[----:B------:R-:W-:Y:S06]  /*0230*/  BAR.SYNC.DEFER_BLOCKING 0x0 ;  /* 0x0000000000007b1d */ /* 0x000fec0000010000 */
[----:B------:R-:W-:Y:S05]  /*0240*/  @P0 EXIT ;  /* 0x000000000000094d */ /* 0x000fea0003800000 */
[----:B------:R-:W2:Y:S01]  /*0250*/  LDS R5, [R0] ;  /* 0x0000000000057984 */ /* 0x000ea20000000800 */
[----:B------:R-:W3:Y:S02]  /*0260*/  LDC.64 R2, c[0x0][0x388] ;  /* 0x0000e200ff027b82 */ /* 0x000ee40000000a00 */
[----:B---3--:R-:W-:-:S05]  /*0270*/  IMAD.WIDE.U32 R2, R8, 0x4, R2 ;  /* 0x0000000408027825 */ /* 0x008fca00078e0002 */
[----:B--2---:R-:W-:Y:S01]  /*0280*/  REDG.E.ADD.STRONG.GPU desc[UR6][R2.64], R5 ;  /* 0x000000050200798e */ /* 0x004fe2000c12e106 */
[----:B------:R-:W-:Y:S05]  /*0290*/  EXIT ;  /* 0x000000000000794d */ /* 0x000fea0003800000 */
.L_x_3:
[----:B------:R-:W-:-:S00]  /*02a0*/  BRA `(.L_x_3) ;  /* 0xfffffffc00fc7947 */ /* 0x000fc0000383ffff */
[----:B------:R-:W-:-:S00]  /*02b0*/  NOP ;  /* 0x0000000000007918 */ /* 0x000fc00000000000 */
        /* <DEDUP_REMOVED lines=12> */
.L_x_4:


//--------------------- .nv.shared._Z9HistogramPcPii --------------------------
	.section	.nv.shared._Z9HistogramPcPii,"aw",@nobits
	.sectionflags	@""
	.align	4
.nv.shared._Z9HistogramPcPii:
	.zero		1052


//--------------------- .nv.shared.reserved.0     --------------------------
	.section	.nv.shared.reserved.0,"aw",@nobits
	.weak		__nv_reservedSMEM_offset_0_alias
	.size		__nv_reservedSMEM_offset_0_alias, 0, 64
	.other		__nv_reservedSMEM_offset_0_alias,@"STO_CUDA_RESERVED_SHARED STV_DEFAULT"
__nv_reservedSMEM_offset_0_alias:
	.zero		0
	.zero		64


//--------------------- .nv.constant0._Z9HistogramPcPii --------------------------
	.section	.nv.constant0._Z9HistogramPcPii,"a",@progbits
	.sectionflags	@""
	.align	4
.nv.constant0._Z9HistogramPcPii:
	.zero		916


//--------------------- SYMBOLS --------------------------

	.type		.nv.reservedSmem.offset0,@object
	.size		.nv.reservedSmem.offset0,0x4
	.type		.nv.reservedSmem.cap,@object
	.size		.nv.reservedSmem.cap,0x4
